	.headerflags	@"EF_CUDA_TEXMODE_UNIFIED EF_CUDA_64BIT_ADDRESS EF_CUDA_ACCELERATORS EF_CUDA_SM90 EF_CUDA_VIRTUAL_SM(EF_CUDA_SM90)"
	.elftype	@"ET_EXEC"


//--------------------- .nv.info                  --------------------------
	.section	.nv.info,"",@"SHT_CUDA_INFO"
	.align	4


	//----- nvinfo : EIATTR_REGCOUNT
	.align		4
        /*0000*/ 	.byte	0x04, 0x2f
        /*0002*/ 	.short	(.L_3 - .L_2)
	.align		4
.L_2:
        /*0004*/ 	.word	index@(triton_poi_fused__native_batch_norm_legit_no_training_mul_sigmoid_32)
        /*0008*/ 	.word	0x00000012


	//----- nvinfo : EIATTR_MIN_STACK_SIZE
	.align		4
.L_3:
        /*000c*/ 	.byte	0x04, 0x12
        /*000e*/ 	.short	(.L_5 - .L_4)
	.align		4
.L_4:
        /*0010*/ 	.word	index@(triton_poi_fused__native_batch_norm_legit_no_training_mul_sigmoid_32)
        /*0014*/ 	.word	0x00000000


	//----- nvinfo : EIATTR_FRAME_SIZE
	.align		4
.L_5:
        /*0018*/ 	.byte	0x04, 0x11
        /*001a*/ 	.short	(.L_7 - .L_6)
	.align		4
.L_6:
        /*001c*/ 	.word	index@(triton_poi_fused__native_batch_norm_legit_no_training_mul_sigmoid_32)
        /*0020*/ 	.word	0x00000000


	//----- nvinfo : EIATTR_MIN_STACK_SIZE
	.align		4
.L_7:
        /*0024*/ 	.byte	0x04, 0x12
        /*0026*/ 	.short	(.L_9 - .L_8)
	.align		4
.L_8:
        /*0028*/ 	.word	index@(triton_poi_fused__native_batch_norm_legit_no_training_mul_sigmoid_32)
        /*002c*/ 	.word	0x00000000
.L_9:


//--------------------- .nv.info.triton_poi_fused__native_batch_norm_legit_no_training_mul_sigmoid_32 --------------------------
	.section	.nv.info.triton_poi_fused__native_batch_norm_legit_no_training_mul_sigmoid_32,"",@"SHT_CUDA_INFO"
	.sectionflags	@""
	.align	4


	//----- nvinfo : EIATTR_CUDA_API_VERSION
	.align		4
        /*0000*/ 	.byte	0x04, 0x37
        /*0002*/ 	.short	(.L_11 - .L_10)
.L_10:
        /*0004*/ 	.word	0x0000007c


	//----- nvinfo : EIATTR_KPARAM_INFO
	.align		4
.L_11:
        /*0008*/ 	.byte	0x04, 0x17
        /*000a*/ 	.short	(.L_13 - .L_12)
.L_12:
        /*000c*/ 	.word	0x00000000
        /*0010*/ 	.short	0x0006
        /*0012*/ 	.short	0x0030
        /*0014*/ 	.byte	0x00, 0xf0, 0x11, 0x00


	//----- nvinfo : EIATTR_KPARAM_INFO
	.align		4
.L_13:
        /*0018*/ 	.byte	0x04, 0x17
        /*001a*/ 	.short	(.L_15 - .L_14)
.L_14:
        /*001c*/ 	.word	0x00000000
        /*0020*/ 	.short	0x0005
        /*0022*/ 	.short	0x0028
        /*0024*/ 	.byte	0x00, 0xf4, 0x21, 0x00


	//----- nvinfo : EIATTR_KPARAM_INFO
	.align		4
.L_15:
        /*0028*/ 	.byte	0x04, 0x17
        /*002a*/ 	.short	(.L_17 - .L_16)
.L_16:
        /*002c*/ 	.word	0x00000000
        /*0030*/ 	.short	0x0004
        /*0032*/ 	.short	0x0020
        /*0034*/ 	.byte	0x00, 0xf4, 0x21, 0x00


	//----- nvinfo : EIATTR_KPARAM_INFO
	.align		4
.L_17:
        /*0038*/ 	.byte	0x04, 0x17
        /*003a*/ 	.short	(.L_19 - .L_18)
.L_18:
        /*003c*/ 	.word	0x00000000
        /*0040*/ 	.short	0x0003
        /*0042*/ 	.short	0x0018
        /*0044*/ 	.byte	0x00, 0xf4, 0x21, 0x00


	//----- nvinfo : EIATTR_KPARAM_INFO
	.align		4
.L_19:
        /*0048*/ 	.byte	0x04, 0x17
        /*004a*/ 	.short	(.L_21 - .L_20)
.L_20:
        /*004c*/ 	.word	0x00000000
        /*0050*/ 	.short	0x0002
        /*0052*/ 	.short	0x0010
        /*0054*/ 	.byte	0x00, 0xf4, 0x21, 0x00


	//----- nvinfo : EIATTR_KPARAM_INFO
	.align		4
.L_21:
        /*0058*/ 	.byte	0x04, 0x17
        /*005a*/ 	.short	(.L_23 - .L_22)
.L_22:
        /*005c*/ 	.word	0x00000000
        /*0060*/ 	.short	0x0001
        /*0062*/ 	.short	0x0008
        /*0064*/ 	.byte	0x00, 0xf4, 0x21, 0x00


	//----- nvinfo : EIATTR_KPARAM_INFO
	.align		4
.L_23:
        /*0068*/ 	.byte	0x04, 0x17
        /*006a*/ 	.short	(.L_25 - .L_24)
.L_24:
        /*006c*/ 	.word	0x00000000
        /*0070*/ 	.short	0x0000
        /*0072*/ 	.short	0x0000
        /*0074*/ 	.byte	0x00, 0xf4, 0x21, 0x00


	//----- nvinfo : EIATTR_SPARSE_MMA_MASK
	.align		4
.L_25:
        /*0078*/ 	.byte	0x03, 0x50
        /*007a*/ 	.short	0x0000


	//----- nvinfo : EIATTR_MAXREG_COUNT
	.align		4
        /*007c*/ 	.byte	0x03, 0x1b
        /*007e*/ 	.short	0x00ff


	//----- nvinfo : EIATTR_EXIT_INSTR_OFFSETS
	.align		4
        /*0080*/ 	.byte	0x04, 0x1c
        /*0082*/ 	.short	(.L_27 - .L_26)


	//   ....[0]....
.L_26:
        /*0084*/ 	.word	0x00000530


	//----- nvinfo : EIATTR_REQNTID
	.align		4
.L_27:
        /*0088*/ 	.byte	0x04, 0x10
        /*008a*/ 	.short	(.L_29 - .L_28)
.L_28:
        /*008c*/ 	.word	0x00000080
        /*0090*/ 	.word	0x00000001
        /*0094*/ 	.word	0x00000001


	//----- nvinfo : EIATTR_CBANK_PARAM_SIZE
	.align		4
.L_29:
        /*0098*/ 	.byte	0x03, 0x19
        /*009a*/ 	.short	0x0034


	//----- nvinfo : EIATTR_PARAM_CBANK
	.align		4
        /*009c*/ 	.byte	0x04, 0x0a
        /*009e*/ 	.short	(.L_31 - .L_30)
	.align		4
.L_30:
        /*00a0*/ 	.word	index@(.nv.constant0.triton_poi_fused__native_batch_norm_legit_no_training_mul_sigmoid_32)
        /*00a4*/ 	.short	0x0210
        /*00a6*/ 	.short	0x0034


	//----- nvinfo : EIATTR_SW_WAR
	.align		4
.L_31:
        /*00a8*/ 	.byte	0x04, 0x36
        /*00aa*/ 	.short	(.L_33 - .L_32)
.L_32:
        /*00ac*/ 	.word	0x00000008
.L_33:


//--------------------- .nv.callgraph             --------------------------
	.section	.nv.callgraph,"",@"SHT_CUDA_CALLGRAPH"
	.align	4
	.sectionentsize	8
	.align		4
        /*0000*/ 	.word	0x00000000
	.align		4
        /*0004*/ 	.word	0xffffffff
	.align		4
        /*0008*/ 	.word	0x00000000
	.align		4
        /*000c*/ 	.word	0xfffffffe
	.align		4
        /*0010*/ 	.word	0x00000000
	.align		4
        /*0014*/ 	.word	0xfffffffd
	.align		4
        /*0018*/ 	.word	0x00000000
	.align		4
        /*001c*/ 	.word	0xfffffffc


//--------------------- .nv.constant4             --------------------------
	.section	.nv.constant4,"a",@progbits
	.align	8
	.align		8
.nv.constant4:
        /*0000*/ 	.dword	_$_str
	.align		8
        /*0008*/ 	.dword	_$_str_$_2


//--------------------- .text.triton_poi_fused__native_batch_norm_legit_no_training_mul_sigmoid_32 --------------------------
	.section	.text.triton_poi_fused__native_batch_norm_legit_no_training_mul_sigmoid_32,"ax",@progbits
	.align	128
        .global         triton_poi_fused__native_batch_norm_legit_no_training_mul_sigmoid_32
        .type           triton_poi_fused__native_batch_norm_legit_no_training_mul_sigmoid_32,@function
        .size           triton_poi_fused__native_batch_norm_legit_no_training_mul_sigmoid_32,(.L_x_1 - triton_poi_fused__native_batch_norm_legit_no_training_mul_sigmoid_32)
        .other          triton_poi_fused__native_batch_norm_legit_no_training_mul_sigmoid_32,@"STO_CUDA_ENTRY STV_DEFAULT"
triton_poi_fused__native_batch_norm_legit_no_training_mul_sigmoid_32:
.text.triton_poi_fused__native_batch_norm_legit_no_training_mul_sigmoid_32:
[----:B------:R-:W-:Y:S01]  /*0000*/  LDC R1, c[0x0][0x28] ;  /* 0x00000a00ff017b82 */ /* 0x000fe20000000800 */
[----:B------:R-:W1:Y:S01]  /*0010*/  S2R R0, SR_TID.X ;  /* 0x0000000000007919 */ /* 0x000e620000002100 */
[----:B------:R-:W-:-:S06]  /*0020*/  HFMA2.MMA R2, -RZ, RZ, 0, 0 ;  /* 0x00000000ff027435 */ /* 0x000fcc00000001ff */
[----:B------:R-:W2:Y:S01]  /*0030*/  LDC.64 R4, c[0x0][0x228] ;  /* 0x00008a00ff047b82 */ /* 0x000ea20000000a00 */
[----:B------:R-:W-:Y:S01]  /*0040*/  ULDC.64 UR4, c[0x0][0x208] ;  /* 0x0000820000047ab9 */ /* 0x000fe20000000a00 */
[----:B------:R-:W3:Y:S06]  /*0050*/  S2R R3, SR_CTAID.X ;  /* 0x0000000000037919 */ /* 0x000eec0000002500 */
[----:B------:R-:W4:Y:S08]  /*0060*/  LDC.64 R8, c[0x0][0x220] ;  /* 0x00008800ff087b82 */ /* 0x000f300000000a00 */
[----:B------:R-:W5:Y:S08]  /*0070*/  LDC.64 R10, c[0x0][0x230] ;  /* 0x00008c00ff0a7b82 */ /* 0x000f700000000a00 */
[----:B------:R-:W5:Y:S01]  /*0080*/  LDC.64 R12, c[0x0][0x238] ;  /* 0x00008e00ff0c7b82 */ /* 0x000f620000000a00 */
[----:B-1----:R-:W-:-:S04]  /*0090*/  SHF.L.U32 R0, R0, 0x1, RZ ;  /* 0x0000000100007819 */ /* 0x002fc800000006ff */
[----:B------:R-:W-:-:S04]  /*00a0*/  LOP3.LUT R0, R0, 0xfe, RZ, 0xc0, !PT ;  /* 0x000000fe00007812 */ /* 0x000fc800078ec0ff */
[----:B---3--:R-:W-:-:S05]  /*00b0*/  LEA R3, R3, R0, 0x8 ;  /* 0x0000000003037211 */ /* 0x008fca00078e40ff */
[----:B------:R-:W-:-:S05]  /*00c0*/  IMAD.HI R0, R3, -0x77777777, R2 ;  /* 0x8888888903007827 */ /* 0x000fca00078e0202 */
[----:B------:R-:W-:-:S04]  /*00d0*/  SHF.R.U32.HI R7, RZ, 0x1f, R0 ;  /* 0x0000001fff077819 */ /* 0x000fc80000011600 */
[----:B------:R-:W-:-:S05]  /*00e0*/  LEA.HI.SX32 R7, R0, R7, 0x17 ;  /* 0x0000000700077211 */ /* 0x000fca00078fbaff */
[----:B------:R-:W-:Y:S02]  /*00f0*/  IMAD R15, R7, -0x3c0, R3 ;  /* 0xfffffc40070f7824 */ /* 0x000fe400078e0203 */
[----:B------:R-:W1:Y:S02]  /*0100*/  LDC.64 R6, c[0x0][0x218] ;  /* 0x00008600ff067b82 */ /* 0x000e640000000a00 */
[----:B--2---:R-:W-:-:S06]  /*0110*/  IMAD.WIDE R4, R15, 0x4, R4 ;  /* 0x000000040f047825 */ /* 0x004fcc00078e0204 */
[----:B------:R-:W2:Y:S01]  /*0120*/  LDG.E.EL.64 R4, desc[UR4][R4.64] ;  /* 0x0000000404047981 */ /* 0x000ea2000c2e1b00 */
[----:B----4-:R-:W-:-:S04]  /*0130*/  IMAD.WIDE R8, R15, 0x4, R8 ;  /* 0x000000040f087825 */ /* 0x010fc800078e0208 */
[C---:B-----5:R-:W-:Y:S02]  /*0140*/  IMAD.WIDE R10, R15.reuse, 0x4, R10 ;  /* 0x000000040f0a7825 */ /* 0x060fe400078e020a */
[----:B------:R-:W3:Y:S02]  /*0150*/  LDG.E.EL.64 R8, desc[UR4][R8.64] ;  /* 0x0000000408087981 */ /* 0x000ee4000c2e1b00 */
[----:B0-----:R-:W-:Y:S02]  /*0160*/  IMAD.WIDE R12, R15, 0x4, R12 ;  /* 0x000000040f0c7825 */ /* 0x001fe400078e020c */
[----:B------:R-:W4:Y:S04]  /*0170*/  LDG.E.EL.64 R10, desc[UR4][R10.64] ;  /* 0x000000040a0a7981 */ /* 0x000f28000c2e1b00 */
[----:B------:R-:W4:Y:S01]  /*0180*/  LDG.E.EL.64 R12, desc[UR4][R12.64] ;  /* 0x000000040c0c7981 */ /* 0x000f22000c2e1b00 */
[----:B-1----:R-:W-:-:S06]  /*0190*/  IMAD.WIDE R6, R3, 0x4, R6 ;  /* 0x0000000403067825 */ /* 0x002fcc00078e0206 */
[----:B------:R-:W3:Y:S01]  /*01a0*/  LDG.E.64 R6, desc[UR4][R6.64] ;  /* 0x0000000406067981 */ /* 0x000ee2000c1e1b00 */
[----:B------:R-:W-:Y:S01]  /*01b0*/  MOV R0, 0x3e800000 ;  /* 0x3e80000000007802 */ /* 0x000fe20000000f00 */
[----:B--2---:R-:W-:Y:S01]  /*01c0*/  FADD R4, R4, 9.9999997473787516356e-06 ;  /* 0x3727c5ac04047421 */ /* 0x004fe20000000000 */
[----:B------:R-:W-:-:S03]  /*01d0*/  FADD R5, R5, 9.9999997473787516356e-06 ;  /* 0x3727c5ac05057421 */ /* 0x000fc60000000000 */
[----:B------:R-:W0:Y:S08]  /*01e0*/  MUFU.SQRT R2, R4 ;  /* 0x0000000400027308 */ /* 0x000e300000002000 */
[----:B------:R-:W1:Y:S01]  /*01f0*/  MUFU.SQRT R14, R5 ;  /* 0x00000005000e7308 */ /* 0x000e620000002000 */
[C---:B0-----:R-:W-:Y:S02]  /*0200*/  FSETP.GT.AND P0, PT, R2.reuse, 8.50705917302346158658e+37, PT ;  /* 0x7e8000000200780b */ /* 0x041fe40003f04000 */
[----:B------:R-:W-:-:S02]  /*0210*/  FSETP.GEU.AND P2, PT, R2, 1.175494350822287508e-38, PT ;  /* 0x008000000200780b */ /* 0x000fc40003f4e000 */
[C---:B-1----:R-:W-:Y:S02]  /*0220*/  FSETP.GT.AND P1, PT, R14.reuse, 8.50705917302346158658e+37, PT ;  /* 0x7e8000000e00780b */ /* 0x042fe40003f24000 */
[----:B------:R-:W-:-:S07]  /*0230*/  FSETP.GEU.AND P3, PT, R14, 1.175494350822287508e-38, PT ;  /* 0x008000000e00780b */ /* 0x000fce0003f6e000 */
[----:B------:R-:W-:-:S04]  /*0240*/  @P0 FMUL R2, R2, 0.25 ;  /* 0x3e80000002020820 */ /* 0x000fc80000400000 */
[----:B------:R-:W-:Y:S01]  /*0250*/  @!P2 FMUL R2, R2, 16777216 ;  /* 0x4b8000000202a820 */ /* 0x000fe20000400000 */
[----:B------:R-:W-:-:S04]  /*0260*/  @P1 FMUL R14, R14, 0.25 ;  /* 0x3e8000000e0e1820 */ /* 0x000fc80000400000 */
[----:B------:R-:W-:Y:S01]  /*0270*/  @!P3 FMUL R14, R14, 16777216 ;  /* 0x4b8000000e0eb820 */ /* 0x000fe20000400000 */
[----:B------:R-:W0:Y:S01]  /*0280*/  MUFU.RCP R2, R2 ;  /* 0x0000000200027308 */ /* 0x000e220000001000 */
[----:B------:R-:W-:-:S07]  /*0290*/  FSEL R5, R0, 1, P0 ;  /* 0x3f80000000057808 */ /* 0x000fce0000000000 */
[----:B------:R-:W1:Y:S01]  /*02a0*/  MUFU.RCP R14, R14 ;  /* 0x0000000e000e7308 */ /* 0x000e620000001000 */
[----:B------:R-:W-:Y:S01]  /*02b0*/  FSEL R15, R0, 1, P1 ;  /* 0x3f800000000f7808 */ /* 0x000fe20000800000 */
[----:B------:R-:W-:-:S04]  /*02c0*/  @!P2 FMUL R5, R5, 16777216 ;  /* 0x4b8000000505a820 */ /* 0x000fc80000400000 */
[----:B------:R-:W-:Y:S01]  /*02d0*/  @!P3 FMUL R15, R15, 16777216 ;  /* 0x4b8000000f0fb820 */ /* 0x000fe20000400000 */
[----:B0-----:R-:W-:Y:S01]  /*02e0*/  FMUL R5, R2, R5 ;  /* 0x0000000502057220 */ /* 0x001fe20000400000 */
[----:B---3--:R-:W-:Y:S01]  /*02f0*/  FADD R6, R6, -R8 ;  /* 0x8000000806067221 */ /* 0x008fe20000000000 */
[----:B------:R-:W-:Y:S01]  /*0300*/  FADD R7, R7, -R9 ;  /* 0x8000000907077221 */ /* 0x000fe20000000000 */
[----:B-1----:R-:W-:Y:S02]  /*0310*/  FMUL R2, R14, R15 ;  /* 0x0000000f0e027220 */ /* 0x002fe40000400000 */
[----:B------:R-:W-:Y:S02]  /*0320*/  FMUL R5, R6, R5 ;  /* 0x0000000506057220 */ /* 0x000fe40000400000 */
[----:B------:R-:W-:Y:S02]  /*0330*/  FMUL R2, R7, R2 ;  /* 0x0000000207027220 */ /* 0x000fe40000400000 */
[----:B----4-:R-:W-:-:S02]  /*0340*/  FFMA R10, R10, R5, R12 ;  /* 0x000000050a0a7223 */ /* 0x010fc4000000000c */
[----:B------:R-:W-:Y:S02]  /*0350*/  FFMA R11, R11, R2, R13 ;  /* 0x000000020b0b7223 */ /* 0x000fe4000000000d */
[----:B------:R-:W-:Y:S02]  /*0360*/  FADD R4, RZ, -R10 ;  /* 0x8000000aff047221 */ /* 0x000fe40000000000 */
[----:B------:R-:W-:Y:S02]  /*0370*/  FADD R2, RZ, -R11 ;  /* 0x8000000bff027221 */ /* 0x000fe40000000000 */
[----:B------:R-:W-:Y:S02]  /*0380*/  FMUL R4, R4, 1.4426950216293334961 ;  /* 0x3fb8aa3b04047820 */ /* 0x000fe40000400000 */
[----:B------:R-:W-:-:S03]  /*0390*/  FMUL R6, R2, 1.4426950216293334961 ;  /* 0x3fb8aa3b02067820 */ /* 0x000fc60000400000 */
[----:B------:R-:W-:Y:S02]  /*03a0*/  FSETP.GEU.AND P0, PT, R4, -126, PT ;  /* 0xc2fc00000400780b */ /* 0x000fe40003f0e000 */
[----:B------:R-:W-:-:S11]  /*03b0*/  FSETP.GEU.AND P1, PT, R6, -126, PT ;  /* 0xc2fc00000600780b */ /* 0x000fd60003f2e000 */
[----:B------:R-:W-:Y:S02]  /*03c0*/  @!P0 FMUL R4, R4, 0.5 ;  /* 0x3f00000004048820 */ /* 0x000fe40000400000 */
[----:B------:R-:W-:Y:S02]  /*03d0*/  @!P1 FMUL R6, R6, 0.5 ;  /* 0x3f00000006069820 */ /* 0x000fe40000400000 */
[----:B------:R-:W0:Y:S08]  /*03e0*/  MUFU.EX2 R2, R4 ;  /* 0x0000000400027308 */ /* 0x000e300000000800 */
[----:B------:R-:W1:Y:S01]  /*03f0*/  MUFU.EX2 R5, R6 ;  /* 0x0000000600057308 */ /* 0x000e620000000800 */
[----:B0-----:R-:W-:-:S04]  /*0400*/  @!P0 FMUL R2, R2, R2 ;  /* 0x0000000202028220 */ /* 0x001fc80000400000 */
[----:B------:R-:W-:Y:S01]  /*0410*/  FADD R7, R2, 1 ;  /* 0x3f80000002077421 */ /* 0x000fe20000000000 */
[----:B-1----:R-:W-:-:S04]  /*0420*/  @!P1 FMUL R5, R5, R5 ;  /* 0x0000000505059220 */ /* 0x002fc80000400000 */
[----:B------:R-:W-:Y:S01]  /*0430*/  FADD R8, R5, 1 ;  /* 0x3f80000005087421 */ /* 0x000fe20000000000 */
[----:B------:R-:W-:Y:S01]  /*0440*/  FSETP.GT.AND P0, PT, R7, 8.50705917302346158658e+37, PT ;  /* 0x7e8000000700780b */ /* 0x000fe20003f04000 */
[----:B------:R-:W0:Y:S03]  /*0450*/  LDC.64 R4, c[0x0][0x210] ;  /* 0x00008400ff047b82 */ /* 0x000e260000000a00 */
[----:B------:R-:W-:-:S09]  /*0460*/  FSETP.GT.AND P1, PT, R8, 8.50705917302346158658e+37, PT ;  /* 0x7e8000000800780b */ /* 0x000fd20003f24000 */
[----:B------:R-:W-:-:S04]  /*0470*/  @P0 FMUL R7, R7, 0.25 ;  /* 0x3e80000007070820 */ /* 0x000fc80000400000 */
[----:B------:R-:W-:Y:S02]  /*0480*/  @P1 FMUL R8, R8, 0.25 ;  /* 0x3e80000008081820 */ /* 0x000fe40000400000 */
[----:B------:R-:W1:Y:S08]  /*0490*/  MUFU.RCP R7, R7 ;  /* 0x0000000700077308 */ /* 0x000e700000001000 */
[----:B------:R-:W2:Y:S01]  /*04a0*/  MUFU.RCP R8, R8 ;  /* 0x0000000800087308 */ /* 0x000ea20000001000 */
[----:B------:R-:W-:-:S02]  /*04b0*/  FSEL R2, R0, 1, P0 ;  /* 0x3f80000000027808 */ /* 0x000fc40000000000 */
[----:B------:R-:W-:-:S03]  /*04c0*/  FSEL R13, R0, 1, P1 ;  /* 0x3f800000000d7808 */ /* 0x000fc60000800000 */
[----:B-1----:R-:W-:Y:S01]  /*04d0*/  FMUL R9, R7, R2 ;  /* 0x0000000207097220 */ /* 0x002fe20000400000 */
[----:B0-----:R-:W-:-:S04]  /*04e0*/  IMAD.WIDE R2, R3, 0x4, R4 ;  /* 0x0000000403027825 */ /* 0x001fc800078e0204 */
[----:B------:R-:W-:Y:S01]  /*04f0*/  FMUL R10, R10, R9 ;  /* 0x000000090a0a7220 */ /* 0x000fe20000400000 */
[----:B--2---:R-:W-:-:S04]  /*0500*/  FMUL R0, R8, R13 ;  /* 0x0000000d08007220 */ /* 0x004fc80000400000 */
[----:B------:R-:W-:-:S05]  /*0510*/  FMUL R11, R11, R0 ;  /* 0x000000000b0b7220 */ /* 0x000fca0000400000 */
[----:B------:R-:W-:Y:S01]  /*0520*/  STG.E.64 desc[UR4][R2.64], R10 ;  /* 0x0000000a02007986 */ /* 0x000fe2000c101b04 */
[----:B------:R-:W-:Y:S05]  /*0530*/  EXIT ;  /* 0x000000000000794d */ /* 0x000fea0003800000 */
.L_x_0:
[----:B------:R-:W-:-:S00]  /*0540*/  BRA `(.L_x_0) ;  /* 0xfffffffc00fc7947 */ /* 0x000fc0000383ffff */
[----:B------:R-:W-:-:S00]  /*0550*/  NOP ;  /* 0x0000000000007918 */ /* 0x000fc00000000000 */
        /* <DEDUP_REMOVED lines=10> */
.L_x_1:


//--------------------- .nv.global.init           --------------------------
	.section	.nv.global.init,"aw",@progbits
.nv.global.init:
	.type		_$_str,@object
	.size		_$_str,(_$_str_$_2 - _$_str)
_$_str:
        /*0000*/ 	.byte	0x5f, 0x5f, 0x43, 0x55, 0x44, 0x41, 0x5f, 0x46, 0x54, 0x5a, 0x00
	.type		_$_str_$_2,@object
	.size		_$_str_$_2,(.L_1 - _$_str_$_2)
_$_str_$_2:
        /*000b*/ 	.byte	0x5f, 0x5f, 0x43, 0x55, 0x44, 0x41, 0x5f, 0x50, 0x52, 0x45, 0x43, 0x5f, 0x53, 0x51, 0x52, 0x54
        /*001b*/ 	.byte	0x00
.L_1:


//--------------------- .nv.constant0.triton_poi_fused__native_batch_norm_legit_no_training_mul_sigmoid_32 --------------------------
	.section	.nv.constant0.triton_poi_fused__native_batch_norm_legit_no_training_mul_sigmoid_32,"a",@progbits
	.sectionflags	@""
	.align	4
.nv.constant0.triton_poi_fused__native_batch_norm_legit_no_training_mul_sigmoid_32:
	.zero		580
